//
// Generated by NVIDIA NVVM Compiler
//
// Compiler Build ID: CL-36424714
// Cuda compilation tools, release 13.0, V13.0.88
// Based on NVVM 20.0.0
//

.version 9.0
.target sm_100
.address_size 64

	// .globl	_Z8Dev_trapfffiPf
// _ZZ8Dev_trapfffiPfE12warp_sum_arr has been demoted

.visible .entry _Z8Dev_trapfffiPf(
	.param .f32 _Z8Dev_trapfffiPf_param_0,
	.param .f32 _Z8Dev_trapfffiPf_param_1,
	.param .f32 _Z8Dev_trapfffiPf_param_2,
	.param .u32 _Z8Dev_trapfffiPf_param_3,
	.param .u64 .ptr .align 1 _Z8Dev_trapfffiPf_param_4
)
{
	.reg .pred 	%p<13>;
	.reg .b32 	%r<44>;
	.reg .b32 	%f<32>;
	.reg .b64 	%rd<3>;
	// demoted variable
	.shared .align 4 .b8 _ZZ8Dev_trapfffiPfE12warp_sum_arr[128];
	ld.param.f32 	%f4, [_Z8Dev_trapfffiPf_param_0];
	ld.param.f32 	%f5, [_Z8Dev_trapfffiPf_param_2];
	ld.param.u32 	%r5, [_Z8Dev_trapfffiPf_param_3];
	ld.param.u64 	%rd1, [_Z8Dev_trapfffiPf_param_4];
	mov.u32 	%r1, %ntid.x;
	mov.u32 	%r6, %ctaid.x;
	mov.u32 	%r2, %tid.x;
	mad.lo.s32 	%r3, %r1, %r6, %r2;
	and.b32  	%r4, %r2, 31;
	setp.lt.s32 	%p1, %r3, 1;
	setp.ge.s32 	%p2, %r3, %r5;
	mov.f32 	%f31, 0f00000000;
	or.pred  	%p3, %p1, %p2;
	@%p3 bra 	$L__BB0_2;
	cvt.rn.f32.u32 	%f7, %r3;
	fma.rn.f32 	%f8, %f5, %f7, %f4;
	fma.rn.f32 	%f31, %f8, %f8, 0f40800000;
$L__BB0_2:
	mov.b32 	%r7, %f31;
	shfl.sync.down.b32	%r8|%p4, %r7, 16, 31, -1;
	mov.b32 	%f9, %r8;
	add.f32 	%f10, %f31, %f9;
	mov.b32 	%r9, %f10;
	shfl.sync.down.b32	%r10|%p5, %r9, 8, 31, -1;
	mov.b32 	%f11, %r10;
	add.f32 	%f12, %f10, %f11;
	mov.b32 	%r11, %f12;
	shfl.sync.down.b32	%r12|%p6, %r11, 4, 31, -1;
	mov.b32 	%f13, %r12;
	add.f32 	%f14, %f12, %f13;
	mov.b32 	%r13, %f14;
	shfl.sync.down.b32	%r14|%p7, %r13, 2, 31, -1;
	mov.b32 	%f15, %r14;
	add.f32 	%f16, %f14, %f15;
	mov.b32 	%r15, %f16;
	shfl.sync.down.b32	%r16|%p8, %r15, 1, 31, -1;
	mov.b32 	%f17, %r16;
	add.f32 	%f3, %f16, %f17;
	setp.ne.s32 	%p9, %r4, 0;
	@%p9 bra 	$L__BB0_4;
	shr.u32 	%r17, %r2, 3;
	and.b32  	%r18, %r17, 124;
	mov.u32 	%r19, _ZZ8Dev_trapfffiPfE12warp_sum_arr;
	add.s32 	%r20, %r19, %r18;
	st.shared.f32 	[%r20], %f3;
$L__BB0_4:
	bar.sync 	0;
	setp.gt.u32 	%p10, %r2, 31;
	@%p10 bra 	$L__BB0_9;
	shr.u32 	%r21, %r1, 5;
	setp.lt.u32 	%p11, %r2, %r21;
	@%p11 bra 	$L__BB0_7;
	shl.b32 	%r22, %r2, 2;
	mov.u32 	%r23, _ZZ8Dev_trapfffiPfE12warp_sum_arr;
	add.s32 	%r24, %r23, %r22;
	mov.b32 	%r25, 0;
	st.shared.u32 	[%r24], %r25;
$L__BB0_7:
	setp.ne.s32 	%p12, %r4, 0;
	shl.b32 	%r26, %r4, 2;
	mov.u32 	%r27, _ZZ8Dev_trapfffiPfE12warp_sum_arr;
	add.s32 	%r28, %r27, %r26;
	ld.shared.f32 	%f18, [%r28];
	shl.b32 	%r29, %r2, 2;
	xor.b32  	%r30, %r29, 64;
	add.s32 	%r31, %r27, %r30;
	ld.shared.f32 	%f19, [%r31];
	add.f32 	%f20, %f19, %f18;
	st.shared.f32 	[%r28], %f20;
	add.s32 	%r32, %r29, 32;
	and.b32  	%r33, %r32, 124;
	add.s32 	%r34, %r27, %r33;
	ld.shared.f32 	%f21, [%r34];
	add.f32 	%f22, %f21, %f20;
	st.shared.f32 	[%r28], %f22;
	add.s32 	%r35, %r29, 16;
	and.b32  	%r36, %r35, 124;
	add.s32 	%r37, %r27, %r36;
	ld.shared.f32 	%f23, [%r37];
	add.f32 	%f24, %f23, %f22;
	st.shared.f32 	[%r28], %f24;
	add.s32 	%r38, %r29, 8;
	and.b32  	%r39, %r38, 124;
	add.s32 	%r40, %r27, %r39;
	ld.shared.f32 	%f25, [%r40];
	add.f32 	%f26, %f25, %f24;
	st.shared.f32 	[%r28], %f26;
	add.s32 	%r41, %r29, 4;
	and.b32  	%r42, %r41, 124;
	add.s32 	%r43, %r27, %r42;
	ld.shared.f32 	%f27, [%r43];
	add.f32 	%f28, %f27, %f26;
	st.shared.f32 	[%r28], %f28;
	@%p12 bra 	$L__BB0_9;
	ld.shared.f32 	%f29, [_ZZ8Dev_trapfffiPfE12warp_sum_arr];
	cvta.to.global.u64 	%rd2, %rd1;
	atom.global.add.f32 	%f30, [%rd2], %f29;
$L__BB0_9:
	ret;

}


// ===== COMPILED SASS (sm_100) =====

	.target	sm_100

	.elftype	@"ET_EXEC"


//--------------------- .note.nv.tkinfo           --------------------------
	.section	.note.nv.tkinfo,"",@"SHT_NOTE"
	.sectionflags	@"SHF_NOTE_NV_TKINFO"
	.tkinfo
        /*0018*/ 	.word	0x00000002
        /*0030*/ 	.string	""
        /*0030*/ 	.string	"ptxas"
        /*0030*/ 	.string	"Cuda compilation tools, release 13.0, V13.0.88"
        /*0030*/ 	.string	"Build cuda_13.0.r13.0/compiler.36424714_0"
        /*0030*/ 	.string	"-arch sm_100 -m 64 "



//--------------------- .note.nv.cuinfo           --------------------------
	.section	.note.nv.cuinfo,"",@"SHT_NOTE"
	.sectionflags	@"SHF_NOTE_NV_CUINFO"
        /*0018*/ 	.short	0x0002
        /*001a*/ 	.short	0x0064
        /*001c*/ 	.short	0x0082
	.zero		2


//--------------------- .nv.info                  --------------------------
	.section	.nv.info,"",@"SHT_CUDA_INFO"
	.align	4


	//----- nvinfo : EIATTR_REGCOUNT
	.align		4
        /*0000*/ 	.byte	0x04, 0x2f
        /*0002*/ 	.short	(.L_1 - .L_0)
	.align		4
.L_0:
        /*0004*/ 	.word	index@(_Z8Dev_trapfffiPf)
        /*0008*/ 	.word	0x0000000e


	//----- nvinfo : EIATTR_FRAME_SIZE
	.align		4
.L_1:
        /*000c*/ 	.byte	0x04, 0x11
        /*000e*/ 	.short	(.L_3 - .L_2)
	.align		4
.L_2:
        /*0010*/ 	.word	index@(_Z8Dev_trapfffiPf)
        /*0014*/ 	.word	0x00000000


	//----- nvinfo : EIATTR_MIN_STACK_SIZE
	.align		4
.L_3:
        /*0018*/ 	.byte	0x04, 0x12
        /*001a*/ 	.short	(.L_5 - .L_4)
	.align		4
.L_4:
        /*001c*/ 	.word	index@(_Z8Dev_trapfffiPf)
        /*0020*/ 	.word	0x00000000
.L_5:


//--------------------- .nv.compat                --------------------------
	.section	.nv.compat,"",@"SHT_CUDA_COMPAT_INFO"
	.align	4
        /*0000*/ 	.byte	0x02, 0x09, 0x00, 0x00, 0x02, 0x02, 0x01, 0x00, 0x02, 0x05, 0x05, 0x00, 0x03, 0x07, 0x01, 0x01
        /*0010*/ 	.byte	0x02, 0x03, 0x00, 0x00, 0x02, 0x06, 0x01, 0x00, 0x04, 0x0b, 0x08, 0x00, 0x09, 0x00, 0x00, 0x00
        /*0020*/ 	.byte	0x00, 0x00, 0x00, 0x00


//--------------------- .nv.info._Z8Dev_trapfffiPf --------------------------
	.section	.nv.info._Z8Dev_trapfffiPf,"",@"SHT_CUDA_INFO"
	.sectionflags	@""
	.align	4


	//----- nvinfo : EIATTR_CUDA_API_VERSION
	.align		4
        /*0000*/ 	.byte	0x04, 0x37
        /*0002*/ 	.short	(.L_7 - .L_6)
.L_6:
        /*0004*/ 	.word	0x00000082


	//----- nvinfo : EIATTR_KPARAM_INFO
	.align		4
.L_7:
        /*0008*/ 	.byte	0x04, 0x17
        /*000a*/ 	.short	(.L_9 - .L_8)
.L_8:
        /*000c*/ 	.word	0x00000000
        /*0010*/ 	.short	0x0004
        /*0012*/ 	.short	0x0010
        /*0014*/ 	.byte	0x00, 0xf5, 0x21, 0x00


	//----- nvinfo : EIATTR_KPARAM_INFO
	.align		4
.L_9:
        /*0018*/ 	.byte	0x04, 0x17
        /*001a*/ 	.short	(.L_11 - .L_10)
.L_10:
        /*001c*/ 	.word	0x00000000
        /*0020*/ 	.short	0x0003
        /*0022*/ 	.short	0x000c
        /*0024*/ 	.byte	0x00, 0xf0, 0x11, 0x00


	//----- nvinfo : EIATTR_KPARAM_INFO
	.align		4
.L_11:
        /*0028*/ 	.byte	0x04, 0x17
        /*002a*/ 	.short	(.L_13 - .L_12)
.L_12:
        /*002c*/ 	.word	0x00000000
        /*0030*/ 	.short	0x0002
        /*0032*/ 	.short	0x0008
        /*0034*/ 	.byte	0x00, 0xf0, 0x11, 0x00


	//----- nvinfo : EIATTR_KPARAM_INFO
	.align		4
.L_13:
        /*0038*/ 	.byte	0x04, 0x17
        /*003a*/ 	.short	(.L_15 - .L_14)
.L_14:
        /*003c*/ 	.word	0x00000000
        /*0040*/ 	.short	0x0001
        /*0042*/ 	.short	0x0004
        /*0044*/ 	.byte	0x00, 0xf0, 0x11, 0x00


	//----- nvinfo : EIATTR_KPARAM_INFO
	.align		4
.L_15:
        /*0048*/ 	.byte	0x04, 0x17
        /*004a*/ 	.short	(.L_17 - .L_16)
.L_16:
        /*004c*/ 	.word	0x00000000
        /*0050*/ 	.short	0x0000
        /*0052*/ 	.short	0x0000
        /*0054*/ 	.byte	0x00, 0xf0, 0x11, 0x00


	//----- nvinfo : EIATTR_SPARSE_MMA_MASK
	.align		4
.L_17:
        /*0058*/ 	.byte	0x03, 0x50
        /*005a*/ 	.short	0x0000


	//----- nvinfo : EIATTR_MAXREG_COUNT
	.align		4
        /*005c*/ 	.byte	0x03, 0x1b
        /*005e*/ 	.short	0x00ff


	//----- nvinfo : EIATTR_NUM_BARRIERS
	.align		4
        /*0060*/ 	.byte	0x02, 0x4c
        /*0062*/ 	.byte	0x01
	.zero		1


	//----- nvinfo : EIATTR_MERCURY_ISA_VERSION
	.align		4
        /*0064*/ 	.byte	0x03, 0x5f
        /*0066*/ 	.short	0x0101


	//----- nvinfo : EIATTR_COOP_GROUP_MASK_REGIDS
	.align		4
        /*0068*/ 	.byte	0x04, 0x29
        /*006a*/ 	.short	(.L_19 - .L_18)


	//   ....[0]....
.L_18:
        /*006c*/ 	.word	0xffffffff


	//   ....[1]....
        /*0070*/ 	.word	0xffffffff


	//   ....[2]....
        /*0074*/ 	.word	0xffffffff


	//   ....[3]....
        /*0078*/ 	.word	0xffffffff


	//   ....[4]....
        /*007c*/ 	.word	0xffffffff


	//----- nvinfo : EIATTR_COOP_GROUP_INSTR_OFFSETS
	.align		4
.L_19:
        /*0080*/ 	.byte	0x04, 0x28
        /*0082*/ 	.short	(.L_21 - .L_20)


	//   ....[0]....
.L_20:
        /*0084*/ 	.word	0x000000f0


	//   ....[1]....
        /*0088*/ 	.word	0x00000110


	//   ....[2]....
        /*008c*/ 	.word	0x00000140


	//   ....[3]....
        /*0090*/ 	.word	0x000001b0


	//   ....[4]....
        /*0094*/ 	.word	0x000001f0


	//----- nvinfo : EIATTR_VRC_CTA_INIT_COUNT
	.align		4
.L_21:
        /*0098*/ 	.byte	0x02, 0x4a
	.zero		1
	.zero		1


	//----- nvinfo : EIATTR_EXIT_INSTR_OFFSETS
	.align		4
        /*009c*/ 	.byte	0x04, 0x1c
        /*009e*/ 	.short	(.L_23 - .L_22)


	//   ....[0]....
.L_22:
        /*00a0*/ 	.word	0x00000230


	//   ....[1]....
        /*00a4*/ 	.word	0x00000460


	//   ....[2]....
        /*00a8*/ 	.word	0x000004b0


	//----- nvinfo : EIATTR_CBANK_PARAM_SIZE
	.align		4
.L_23:
        /*00ac*/ 	.byte	0x03, 0x19
        /*00ae*/ 	.short	0x0018


	//----- nvinfo : EIATTR_PARAM_CBANK
	.align		4
        /*00b0*/ 	.byte	0x04, 0x0a
        /*00b2*/ 	.short	(.L_25 - .L_24)
	.align		4
.L_24:
        /*00b4*/ 	.word	index@(.nv.constant0._Z8Dev_trapfffiPf)
        /*00b8*/ 	.short	0x0380
        /*00ba*/ 	.short	0x0018


	//----- nvinfo : EIATTR_SW_WAR
	.align		4
.L_25:
        /*00bc*/ 	.byte	0x04, 0x36
        /*00be*/ 	.short	(.L_27 - .L_26)
.L_26:
        /*00c0*/ 	.word	0x00000008
.L_27:


//--------------------- .nv.callgraph             --------------------------
	.section	.nv.callgraph,"",@"SHT_CUDA_CALLGRAPH"
	.align	4
	.sectionentsize	8
	.align		4
        /*0000*/ 	.word	0x00000000
	.align		4
        /*0004*/ 	.word	0xffffffff
	.align		4
        /*0008*/ 	.word	0x00000000
	.align		4
        /*000c*/ 	.word	0xfffffffe
	.align		4
        /*0010*/ 	.word	0x00000000
	.align		4
        /*0014*/ 	.word	0xfffffffd
	.align		4
        /*0018*/ 	.word	0x00000000
	.align		4
        /*001c*/ 	.word	0xfffffffc


//--------------------- .text._Z8Dev_trapfffiPf   --------------------------
	.section	.text._Z8Dev_trapfffiPf,"ax",@progbits
	.align	128
        .global         _Z8Dev_trapfffiPf
        .type           _Z8Dev_trapfffiPf,@function
        .size           _Z8Dev_trapfffiPf,(.L_x_1 - _Z8Dev_trapfffiPf)
        .other          _Z8Dev_trapfffiPf,@"STO_CUDA_ENTRY STV_DEFAULT"
_Z8Dev_trapfffiPf:
.text._Z8Dev_trapfffiPf:
[----:B------:R-:W-:Y:S01]  /*0000*/  LDC R1, c[0x0][0x37c] ;  /* 0x0000df00ff017b82 */ /* 0x000fe20000000800 */
[----:B------:R-:W0:Y:S01]  /*0010*/  S2R R11, SR_TID.X ;  /* 0x00000000000b7919 */ /* 0x000e220000002100 */
[----:B------:R-:W1:Y:S01]  /*0020*/  LDCU UR6, c[0x0][0x360] ;  /* 0x00006c00ff0677ac */ /* 0x000e620008000800 */
[----:B------:R-:W-:Y:S01]  /*0030*/  IMAD.MOV.U32 R2, RZ, RZ, RZ ;  /* 0x000000ffff027224 */ /* 0x000fe200078e00ff */
[----:B------:R-:W1:Y:S01]  /*0040*/  S2R R0, SR_CTAID.X ;  /* 0x0000000000007919 */ /* 0x000e620000002500 */
[----:B------:R-:W2:Y:S01]  /*0050*/  LDCU UR4, c[0x0][0x38c] ;  /* 0x00007180ff0477ac */ /* 0x000ea20008000800 */
[----:B0-----:R-:W-:Y:S01]  /*0060*/  ISETP.GT.U32.AND P1, PT, R11, 0x1f, PT ;  /* 0x0000001f0b00780c */ /* 0x001fe20003f24070 */
[----:B-1----:R-:W-:-:S05]  /*0070*/  IMAD R0, R0, UR6, R11 ;  /* 0x0000000600007c24 */ /* 0x002fca000f8e020b */
[----:B--2---:R-:W-:-:S04]  /*0080*/  ISETP.GE.AND P0, PT, R0, UR4, PT ;  /* 0x0000000400007c0c */ /* 0x004fc8000bf06270 */
[----:B------:R-:W-:-:S13]  /*0090*/  ISETP.LT.OR P0, PT, R0, 0x1, P0 ;  /* 0x000000010000780c */ /* 0x000fda0000701670 */
[----:B------:R-:W0:Y:S01]  /*00a0*/  @!P0 LDC R3, c[0x0][0x388] ;  /* 0x0000e200ff038b82 */ /* 0x000e220000000800 */
[----:B------:R-:W-:-:S07]  /*00b0*/  @!P0 I2FP.F32.U32 R0, R0 ;  /* 0x0000000000008245 */ /* 0x000fce0000201000 */
[----:B------:R-:W0:Y:S02]  /*00c0*/  @!P0 LDC R5, c[0x0][0x380] ;  /* 0x0000e000ff058b82 */ /* 0x000e240000000800 */
[----:B0-----:R-:W-:-:S04]  /*00d0*/  @!P0 FFMA R0, R0, R3, R5 ;  /* 0x0000000300008223 */ /* 0x001fc80000000005 */
[----:B------:R-:W-:-:S05]  /*00e0*/  @!P0 FFMA R2, R0, R0, 4 ;  /* 0x4080000000028423 */ /* 0x000fca0000000000 */
[----:B------:R-:W0:Y:S02]  /*00f0*/  SHFL.DOWN PT, R3, R2, 0x10, 0x1f ;  /* 0x0a001f0002037f89 */ /* 0x000e2400000e0000 */
[----:B0-----:R-:W-:-:S05]  /*0100*/  FADD R3, R3, R2 ;  /* 0x0000000203037221 */ /* 0x001fca0000000000 */
[----:B------:R-:W0:Y:S02]  /*0110*/  SHFL.DOWN PT, R0, R3, 0x8, 0x1f ;  /* 0x09001f0003007f89 */ /* 0x000e2400000e0000 */
[----:B0-----:R-:W-:Y:S01]  /*0120*/  FADD R4, R3, R0 ;  /* 0x0000000003047221 */ /* 0x001fe20000000000 */
[----:B------:R-:W-:-:S04]  /*0130*/  LOP3.LUT R0, R11, 0x1f, RZ, 0xc0, !PT ;  /* 0x0000001f0b007812 */ /* 0x000fc800078ec0ff */
[----:B------:R-:W0:Y:S01]  /*0140*/  SHFL.DOWN PT, R5, R4, 0x4, 0x1f ;  /* 0x08801f0004057f89 */ /* 0x000e2200000e0000 */
[----:B------:R-:W-:-:S13]  /*0150*/  ISETP.NE.AND P0, PT, R0, RZ, PT ;  /* 0x000000ff0000720c */ /* 0x000fda0003f05270 */
[----:B------:R-:W1:Y:S01]  /*0160*/  @!P0 S2R R9, SR_CgaCtaId ;  /* 0x0000000000098919 */ /* 0x000e620000008800 */
[----:B------:R-:W-:Y:S02]  /*0170*/  @!P0 MOV R8, 0x400 ;  /* 0x0000040000088802 */ /* 0x000fe40000000f00 */
[----:B------:R-:W-:-:S04]  /*0180*/  @!P0 SHF.R.U32.HI R2, RZ, 0x3, R11 ;  /* 0x00000003ff028819 */ /* 0x000fc8000001160b */
[----:B------:R-:W-:Y:S01]  /*0190*/  @!P0 LOP3.LUT R2, R2, 0x7c, RZ, 0xc0, !PT ;  /* 0x0000007c02028812 */ /* 0x000fe200078ec0ff */
[----:B0-----:R-:W-:-:S05]  /*01a0*/  FADD R5, R4, R5 ;  /* 0x0000000504057221 */ /* 0x001fca0000000000 */
[----:B------:R-:W0:Y:S01]  /*01b0*/  SHFL.DOWN PT, R6, R5, 0x2, 0x1f ;  /* 0x08401f0005067f89 */ /* 0x000e2200000e0000 */
[----:B-1----:R-:W-:-:S05]  /*01c0*/  @!P0 LEA R3, R9, R8, 0x18 ;  /* 0x0000000809038211 */ /* 0x002fca00078ec0ff */
[----:B------:R-:W-:Y:S02]  /*01d0*/  @!P0 IMAD.IADD R2, R2, 0x1, R3 ;  /* 0x0000000102028824 */ /* 0x000fe400078e0203 */
[----:B0-----:R-:W-:-:S05]  /*01e0*/  FADD R6, R5, R6 ;  /* 0x0000000605067221 */ /* 0x001fca0000000000 */
[----:B------:R-:W0:Y:S02]  /*01f0*/  SHFL.DOWN PT, R7, R6, 0x1, 0x1f ;  /* 0x08201f0006077f89 */ /* 0x000e2400000e0000 */
[----:B0-----:R-:W-:-:S05]  /*0200*/  FADD R7, R6, R7 ;  /* 0x0000000706077221 */ /* 0x001fca0000000000 */
[----:B------:R0:W-:Y:S01]  /*0210*/  @!P0 STS [R2], R7 ;  /* 0x0000000702008388 */ /* 0x0001e20000000800 */
[----:B------:R-:W-:Y:S06]  /*0220*/  BAR.SYNC.DEFER_BLOCKING 0x0 ;  /* 0x0000000000007b1d */ /* 0x000fec0000010000 */
[----:B------:R-:W-:Y:S05]  /*0230*/  @P1 EXIT ;  /* 0x000000000000194d */ /* 0x000fea0003800000 */
[----:B------:R-:W1:Y:S01]  /*0240*/  S2UR UR5, SR_CgaCtaId ;  /* 0x00000000000579c3 */ /* 0x000e620000008800 */
[----:B------:R-:W-:Y:S01]  /*0250*/  USHF.R.U32.HI UR4, URZ, 0x5, UR6 ;  /* 0x00000005ff047899 */ /* 0x000fe20008011606 */
[----:B------:R-:W-:-:S04]  /*0260*/  IMAD.SHL.U32 R4, R11, 0x4, RZ ;  /* 0x000000040b047824 */ /* 0x000fc800078e00ff */
[C---:B------:R-:W-:Y:S01]  /*0270*/  VIADD R8, R4.reuse, 0x10 ;  /* 0x0000001004087836 */ /* 0x040fe20000000000 */
[----:B------:R-:W-:Y:S01]  /*0280*/  ISETP.GE.U32.AND P1, PT, R11, UR4, PT ;  /* 0x000000040b007c0c */ /* 0x000fe2000bf26070 */
[----:B------:R-:W-:Y:S01]  /*0290*/  UMOV UR4, 0x400 ;  /* 0x0000040000047882 */ /* 0x000fe20000000000 */
[C---:B------:R-:W-:Y:S02]  /*02a0*/  LOP3.LUT R5, R4.reuse, 0x40, RZ, 0x3c, !PT ;  /* 0x0000004004057812 */ /* 0x040fe400078e3cff */
[----:B0-----:R-:W-:Y:S02]  /*02b0*/  IADD3 R7, PT, PT, R4, 0x20, RZ ;  /* 0x0000002004077810 */ /* 0x001fe40007ffe0ff */
[----:B------:R-:W-:Y:S02]  /*02c0*/  LOP3.LUT R8, R8, 0x7c, RZ, 0xc0, !PT ;  /* 0x0000007c08087812 */ /* 0x000fe400078ec0ff */
[----:B------:R-:W-:Y:S01]  /*02d0*/  LOP3.LUT R7, R7, 0x7c, RZ, 0xc0, !PT ;  /* 0x0000007c07077812 */ /* 0x000fe200078ec0ff */
[----:B-1----:R-:W-:-:S06]  /*02e0*/  ULEA UR4, UR5, UR4, 0x18 ;  /* 0x0000000405047291 */ /* 0x002fcc000f8ec0ff */
[----:B------:R-:W-:Y:S02]  /*02f0*/  @P1 LEA R2, R11, UR4, 0x2 ;  /* 0x000000040b021c11 */ /* 0x000fe4000f8e10ff */
[----:B------:R-:W-:-:S03]  /*0300*/  LEA R0, R0, UR4, 0x2 ;  /* 0x0000000400007c11 */ /* 0x000fc6000f8e10ff */
[----:B------:R0:W-:Y:S04]  /*0310*/  @P1 STS [R2], RZ ;  /* 0x000000ff02001388 */ /* 0x0001e80000000800 */
[----:B------:R-:W-:Y:S04]  /*0320*/  LDS R6, [R5+UR4] ;  /* 0x0000000405067984 */ /* 0x000fe80008000800 */
[----:B------:R-:W1:Y:S01]  /*0330*/  LDS R3, [R0] ;  /* 0x0000000000037984 */ /* 0x000e620000000800 */
[C---:B0-----:R-:W-:Y:S01]  /*0340*/  VIADD R2, R4.reuse, 0x8 ;  /* 0x0000000804027836 */ /* 0x041fe20000000000 */
[----:B------:R-:W-:-:S04]  /*0350*/  IADD3 R4, PT, PT, R4, 0x4, RZ ;  /* 0x0000000404047810 */ /* 0x000fc80007ffe0ff */
[----:B------:R-:W-:Y:S02]  /*0360*/  LOP3.LUT R2, R2, 0x7c, RZ, 0xc0, !PT ;  /* 0x0000007c02027812 */ /* 0x000fe400078ec0ff */
[----:B------:R-:W-:Y:S01]  /*0370*/  LOP3.LUT R4, R4, 0x7c, RZ, 0xc0, !PT ;  /* 0x0000007c04047812 */ /* 0x000fe200078ec0ff */
[----:B-1----:R-:W-:-:S05]  /*0380*/  FADD R3, R3, R6 ;  /* 0x0000000603037221 */ /* 0x002fca0000000000 */
[----:B------:R-:W-:Y:S04]  /*0390*/  STS [R0], R3 ;  /* 0x0000000300007388 */ /* 0x000fe80000000800 */
[----:B------:R-:W0:Y:S02]  /*03a0*/  LDS R6, [R7+UR4] ;  /* 0x0000000407067984 */ /* 0x000e240008000800 */
[----:B0-----:R-:W-:-:S05]  /*03b0*/  FADD R9, R3, R6 ;  /* 0x0000000603097221 */ /* 0x001fca0000000000 */
        /* <DEDUP_REMOVED lines=9> */
[----:B------:R0:W-:Y:S01]  /*0450*/  STS [R0], R7 ;  /* 0x0000000700007388 */ /* 0x0001e20000000800 */
[----:B------:R-:W-:Y:S05]  /*0460*/  @P0 EXIT ;  /* 0x000000000000094d */ /* 0x000fea0003800000 */
[----:B------:R-:W1:Y:S01]  /*0470*/  LDS R5, [UR4] ;  /* 0x00000004ff057984 */ /* 0x000e620008000800 */
[----:B------:R-:W1:Y:S01]  /*0480*/  LDC.64 R2, c[0x0][0x390] ;  /* 0x0000e400ff027b82 */ /* 0x000e620000000a00 */
[----:B------:R-:W1:Y:S02]  /*0490*/  LDCU.64 UR6, c[0x0][0x358] ;  /* 0x00006b00ff0677ac */ /* 0x000e640008000a00 */
[----:B-1----:R-:W-:Y:S01]  /*04a0*/  REDG.E.ADD.F32.FTZ.RN.STRONG.GPU desc[UR6][R2.64], R5 ;  /* 0x00000005020079a6 */ /* 0x002fe2000c12f306 */
[----:B------:R-:W-:Y:S05]  /*04b0*/  EXIT ;  /* 0x000000000000794d */ /* 0x000fea0003800000 */
.L_x_0:
[----:B------:R-:W-:-:S00]  /*04c0*/  BRA `(.L_x_0) ;  /* 0xfffffffc00fc7947 */ /* 0x000fc0000383ffff */
[----:B------:R-:W-:-:S00]  /*04d0*/  NOP ;  /* 0x0000000000007918 */ /* 0x000fc00000000000 */
        /* <DEDUP_REMOVED lines=10> */
.L_x_1:


//--------------------- .nv.shared._Z8Dev_trapfffiPf --------------------------
	.section	.nv.shared._Z8Dev_trapfffiPf,"aw",@nobits
	.sectionflags	@""
	.align	4
.nv.shared._Z8Dev_trapfffiPf:
	.zero		1152


//--------------------- .nv.shared.reserved.0     --------------------------
	.section	.nv.shared.reserved.0,"aw",@nobits
	.weak		__nv_reservedSMEM_offset_0_alias
	.size		__nv_reservedSMEM_offset_0_alias, 0, 64
	.other		__nv_reservedSMEM_offset_0_alias,@"STO_CUDA_RESERVED_SHARED STV_DEFAULT"
__nv_reservedSMEM_offset_0_alias:
	.zero		0
	.zero		64


//--------------------- .nv.constant0._Z8Dev_trapfffiPf --------------------------
	.section	.nv.constant0._Z8Dev_trapfffiPf,"a",@progbits
	.sectionflags	@""
	.align	4
.nv.constant0._Z8Dev_trapfffiPf:
	.zero		920


//--------------------- SYMBOLS --------------------------

	.type		.nv.reservedSmem.offset0,@object
	.size		.nv.reservedSmem.offset0,0x4
	.type		.nv.reservedSmem.cap,@object
	.size		.nv.reservedSmem.cap,0x4
